//
// Generated by NVIDIA NVVM Compiler
//
// Compiler Build ID: CL-36424714
// Cuda compilation tools, release 13.0, V13.0.88
// Based on NVVM 20.0.0
//

.version 9.0
.target sm_100
.address_size 64

	// .globl	_Z20multiply_2d_matricesPfS_S_iii

.visible .entry _Z20multiply_2d_matricesPfS_S_iii(
	.param .u64 .ptr .align 1 _Z20multiply_2d_matricesPfS_S_iii_param_0,
	.param .u64 .ptr .align 1 _Z20multiply_2d_matricesPfS_S_iii_param_1,
	.param .u64 .ptr .align 1 _Z20multiply_2d_matricesPfS_S_iii_param_2,
	.param .u32 _Z20multiply_2d_matricesPfS_S_iii_param_3,
	.param .u32 _Z20multiply_2d_matricesPfS_S_iii_param_4,
	.param .u32 _Z20multiply_2d_matricesPfS_S_iii_param_5
)
{
	.reg .pred 	%p<13>;
	.reg .b32 	%r<41>;
	.reg .b32 	%f<68>;
	.reg .b64 	%rd<53>;

	ld.param.u64 	%rd7, [_Z20multiply_2d_matricesPfS_S_iii_param_0];
	ld.param.u64 	%rd8, [_Z20multiply_2d_matricesPfS_S_iii_param_1];
	ld.param.u64 	%rd6, [_Z20multiply_2d_matricesPfS_S_iii_param_2];
	ld.param.u32 	%r18, [_Z20multiply_2d_matricesPfS_S_iii_param_3];
	ld.param.u32 	%r20, [_Z20multiply_2d_matricesPfS_S_iii_param_4];
	ld.param.u32 	%r19, [_Z20multiply_2d_matricesPfS_S_iii_param_5];
	cvta.to.global.u64 	%rd1, %rd8;
	cvta.to.global.u64 	%rd2, %rd7;
	mov.u32 	%r21, %ctaid.x;
	mov.u32 	%r22, %ntid.x;
	mov.u32 	%r23, %tid.x;
	mad.lo.s32 	%r1, %r21, %r22, %r23;
	mov.u32 	%r24, %ctaid.y;
	mov.u32 	%r25, %ntid.y;
	mov.u32 	%r26, %tid.y;
	mad.lo.s32 	%r2, %r24, %r25, %r26;
	setp.ge.s32 	%p1, %r2, %r20;
	setp.ge.s32 	%p2, %r1, %r19;
	or.pred  	%p3, %p1, %p2;
	@%p3 bra 	$L__BB0_14;
	setp.lt.s32 	%p4, %r18, 1;
	mov.f32 	%f67, 0f00000000;
	@%p4 bra 	$L__BB0_13;
	mul.lo.s32 	%r3, %r18, %r2;
	and.b32  	%r4, %r18, 7;
	setp.lt.u32 	%p5, %r18, 8;
	mov.f32 	%f67, 0f00000000;
	mov.b32 	%r39, 0;
	@%p5 bra 	$L__BB0_5;
	and.b32  	%r39, %r18, 2147483640;
	neg.s32 	%r37, %r39;
	shl.b32 	%r7, %r19, 3;
	mul.wide.u32 	%rd9, %r3, 4;
	add.s64 	%rd10, %rd9, %rd2;
	add.s64 	%rd52, %rd10, 16;
	mov.f32 	%f67, 0f00000000;
	mul.wide.s32 	%rd13, %r19, 4;
	mov.u32 	%r36, %r1;
$L__BB0_4:
	.pragma "nounroll";
	ld.global.f32 	%f17, [%rd52+-16];
	mul.wide.s32 	%rd11, %r36, 4;
	add.s64 	%rd12, %rd1, %rd11;
	ld.global.f32 	%f18, [%rd12];
	fma.rn.f32 	%f19, %f17, %f18, %f67;
	ld.global.f32 	%f20, [%rd52+-12];
	add.s64 	%rd14, %rd12, %rd13;
	ld.global.f32 	%f21, [%rd14];
	fma.rn.f32 	%f22, %f20, %f21, %f19;
	ld.global.f32 	%f23, [%rd52+-8];
	add.s64 	%rd15, %rd14, %rd13;
	ld.global.f32 	%f24, [%rd15];
	fma.rn.f32 	%f25, %f23, %f24, %f22;
	ld.global.f32 	%f26, [%rd52+-4];
	add.s64 	%rd16, %rd15, %rd13;
	ld.global.f32 	%f27, [%rd16];
	fma.rn.f32 	%f28, %f26, %f27, %f25;
	ld.global.f32 	%f29, [%rd52];
	add.s64 	%rd17, %rd16, %rd13;
	ld.global.f32 	%f30, [%rd17];
	fma.rn.f32 	%f31, %f29, %f30, %f28;
	ld.global.f32 	%f32, [%rd52+4];
	add.s64 	%rd18, %rd17, %rd13;
	ld.global.f32 	%f33, [%rd18];
	fma.rn.f32 	%f34, %f32, %f33, %f31;
	ld.global.f32 	%f35, [%rd52+8];
	add.s64 	%rd19, %rd18, %rd13;
	ld.global.f32 	%f36, [%rd19];
	fma.rn.f32 	%f37, %f35, %f36, %f34;
	ld.global.f32 	%f38, [%rd52+12];
	add.s64 	%rd20, %rd19, %rd13;
	ld.global.f32 	%f39, [%rd20];
	fma.rn.f32 	%f67, %f38, %f39, %f37;
	add.s32 	%r37, %r37, 8;
	add.s32 	%r36, %r36, %r7;
	add.s64 	%rd52, %rd52, 32;
	setp.ne.s32 	%p6, %r37, 0;
	@%p6 bra 	$L__BB0_4;
$L__BB0_5:
	setp.eq.s32 	%p7, %r4, 0;
	@%p7 bra 	$L__BB0_13;
	and.b32  	%r13, %r18, 3;
	setp.lt.u32 	%p8, %r4, 4;
	@%p8 bra 	$L__BB0_8;
	add.s32 	%r28, %r39, %r3;
	mul.wide.u32 	%rd21, %r28, 4;
	add.s64 	%rd22, %rd2, %rd21;
	ld.global.f32 	%f41, [%rd22];
	mad.lo.s32 	%r29, %r39, %r19, %r1;
	mul.wide.s32 	%rd23, %r29, 4;
	add.s64 	%rd24, %rd1, %rd23;
	ld.global.f32 	%f42, [%rd24];
	fma.rn.f32 	%f43, %f41, %f42, %f67;
	cvt.u64.u32 	%rd25, %r3;
	cvt.u64.u32 	%rd26, %r39;
	add.s64 	%rd27, %rd26, %rd25;
	shl.b64 	%rd28, %rd27, 2;
	add.s64 	%rd29, %rd2, %rd28;
	ld.global.f32 	%f44, [%rd29+4];
	mul.wide.s32 	%rd30, %r19, 4;
	add.s64 	%rd31, %rd24, %rd30;
	ld.global.f32 	%f45, [%rd31];
	fma.rn.f32 	%f46, %f44, %f45, %f43;
	ld.global.f32 	%f47, [%rd29+8];
	add.s64 	%rd32, %rd31, %rd30;
	ld.global.f32 	%f48, [%rd32];
	fma.rn.f32 	%f49, %f47, %f48, %f46;
	ld.global.f32 	%f50, [%rd29+12];
	add.s64 	%rd33, %rd32, %rd30;
	ld.global.f32 	%f51, [%rd33];
	fma.rn.f32 	%f67, %f50, %f51, %f49;
	add.s32 	%r39, %r39, 4;
$L__BB0_8:
	setp.eq.s32 	%p9, %r13, 0;
	@%p9 bra 	$L__BB0_13;
	setp.eq.s32 	%p10, %r13, 1;
	@%p10 bra 	$L__BB0_11;
	add.s32 	%r30, %r39, %r3;
	mul.wide.u32 	%rd34, %r30, 4;
	add.s64 	%rd35, %rd2, %rd34;
	ld.global.f32 	%f53, [%rd35];
	mad.lo.s32 	%r31, %r39, %r19, %r1;
	mul.wide.s32 	%rd36, %r31, 4;
	add.s64 	%rd37, %rd1, %rd36;
	ld.global.f32 	%f54, [%rd37];
	fma.rn.f32 	%f55, %f53, %f54, %f67;
	cvt.u64.u32 	%rd38, %r3;
	cvt.u64.u32 	%rd39, %r39;
	add.s64 	%rd40, %rd39, %rd38;
	shl.b64 	%rd41, %rd40, 2;
	add.s64 	%rd42, %rd2, %rd41;
	ld.global.f32 	%f56, [%rd42+4];
	mul.wide.s32 	%rd43, %r19, 4;
	add.s64 	%rd44, %rd37, %rd43;
	ld.global.f32 	%f57, [%rd44];
	fma.rn.f32 	%f67, %f56, %f57, %f55;
	add.s32 	%r39, %r39, 2;
$L__BB0_11:
	and.b32  	%r32, %r18, 1;
	setp.eq.b32 	%p11, %r32, 1;
	not.pred 	%p12, %p11;
	@%p12 bra 	$L__BB0_13;
	add.s32 	%r33, %r39, %r3;
	mul.wide.u32 	%rd45, %r33, 4;
	add.s64 	%rd46, %rd2, %rd45;
	ld.global.f32 	%f58, [%rd46];
	mad.lo.s32 	%r34, %r39, %r19, %r1;
	mul.wide.s32 	%rd47, %r34, 4;
	add.s64 	%rd48, %rd1, %rd47;
	ld.global.f32 	%f59, [%rd48];
	fma.rn.f32 	%f67, %f58, %f59, %f67;
$L__BB0_13:
	mad.lo.s32 	%r35, %r19, %r2, %r1;
	cvta.to.global.u64 	%rd49, %rd6;
	mul.wide.s32 	%rd50, %r35, 4;
	add.s64 	%rd51, %rd49, %rd50;
	st.global.f32 	[%rd51], %f67;
$L__BB0_14:
	ret;

}


// ===== COMPILED SASS (sm_100) =====

	.target	sm_100

	.elftype	@"ET_EXEC"


//--------------------- .note.nv.tkinfo           --------------------------
	.section	.note.nv.tkinfo,"",@"SHT_NOTE"
	.sectionflags	@"SHF_NOTE_NV_TKINFO"
	.tkinfo
        /*0018*/ 	.word	0x00000002
        /*0030*/ 	.string	""
        /*0030*/ 	.string	"ptxas"
        /*0030*/ 	.string	"Cuda compilation tools, release 13.0, V13.0.88"
        /*0030*/ 	.string	"Build cuda_13.0.r13.0/compiler.36424714_0"
        /*0030*/ 	.string	"-arch sm_100 -m 64 "



//--------------------- .note.nv.cuinfo           --------------------------
	.section	.note.nv.cuinfo,"",@"SHT_NOTE"
	.sectionflags	@"SHF_NOTE_NV_CUINFO"
        /*0018*/ 	.short	0x0002
        /*001a*/ 	.short	0x0064
        /*001c*/ 	.short	0x0082
	.zero		2


//--------------------- .nv.info                  --------------------------
	.section	.nv.info,"",@"SHT_CUDA_INFO"
	.align	4


	//----- nvinfo : EIATTR_REGCOUNT
	.align		4
        /*0000*/ 	.byte	0x04, 0x2f
        /*0002*/ 	.short	(.L_1 - .L_0)
	.align		4
.L_0:
        /*0004*/ 	.word	index@(_Z20multiply_2d_matricesPfS_S_iii)
        /*0008*/ 	.word	0x00000020


	//----- nvinfo : EIATTR_FRAME_SIZE
	.align		4
.L_1:
        /*000c*/ 	.byte	0x04, 0x11
        /*000e*/ 	.short	(.L_3 - .L_2)
	.align		4
.L_2:
        /*0010*/ 	.word	index@(_Z20multiply_2d_matricesPfS_S_iii)
        /*0014*/ 	.word	0x00000000


	//----- nvinfo : EIATTR_MIN_STACK_SIZE
	.align		4
.L_3:
        /*0018*/ 	.byte	0x04, 0x12
        /*001a*/ 	.short	(.L_5 - .L_4)
	.align		4
.L_4:
        /*001c*/ 	.word	index@(_Z20multiply_2d_matricesPfS_S_iii)
        /*0020*/ 	.word	0x00000000
.L_5:


//--------------------- .nv.compat                --------------------------
	.section	.nv.compat,"",@"SHT_CUDA_COMPAT_INFO"
	.align	4
        /*0000*/ 	.byte	0x02, 0x09, 0x00, 0x00, 0x02, 0x02, 0x01, 0x00, 0x02, 0x05, 0x05, 0x00, 0x03, 0x07, 0x01, 0x01
        /*0010*/ 	.byte	0x02, 0x03, 0x00, 0x00, 0x02, 0x06, 0x01, 0x00, 0x04, 0x0b, 0x08, 0x00, 0x09, 0x00, 0x00, 0x00
        /*0020*/ 	.byte	0x00, 0x00, 0x00, 0x00


//--------------------- .nv.info._Z20multiply_2d_matricesPfS_S_iii --------------------------
	.section	.nv.info._Z20multiply_2d_matricesPfS_S_iii,"",@"SHT_CUDA_INFO"
	.sectionflags	@""
	.align	4


	//----- nvinfo : EIATTR_CUDA_API_VERSION
	.align		4
        /*0000*/ 	.byte	0x04, 0x37
        /*0002*/ 	.short	(.L_7 - .L_6)
.L_6:
        /*0004*/ 	.word	0x00000082


	//----- nvinfo : EIATTR_KPARAM_INFO
	.align		4
.L_7:
        /*0008*/ 	.byte	0x04, 0x17
        /*000a*/ 	.short	(.L_9 - .L_8)
.L_8:
        /*000c*/ 	.word	0x00000000
        /*0010*/ 	.short	0x0005
        /*0012*/ 	.short	0x0020
        /*0014*/ 	.byte	0x00, 0xf0, 0x11, 0x00


	//----- nvinfo : EIATTR_KPARAM_INFO
	.align		4
.L_9:
        /*0018*/ 	.byte	0x04, 0x17
        /*001a*/ 	.short	(.L_11 - .L_10)
.L_10:
        /*001c*/ 	.word	0x00000000
        /*0020*/ 	.short	0x0004
        /*0022*/ 	.short	0x001c
        /*0024*/ 	.byte	0x00, 0xf0, 0x11, 0x00


	//----- nvinfo : EIATTR_KPARAM_INFO
	.align		4
.L_11:
        /*0028*/ 	.byte	0x04, 0x17
        /*002a*/ 	.short	(.L_13 - .L_12)
.L_12:
        /*002c*/ 	.word	0x00000000
        /*0030*/ 	.short	0x0003
        /*0032*/ 	.short	0x0018
        /*0034*/ 	.byte	0x00, 0xf0, 0x11, 0x00


	//----- nvinfo : EIATTR_KPARAM_INFO
	.align		4
.L_13:
        /*0038*/ 	.byte	0x04, 0x17
        /*003a*/ 	.short	(.L_15 - .L_14)
.L_14:
        /*003c*/ 	.word	0x00000000
        /*0040*/ 	.short	0x0002
        /*0042*/ 	.short	0x0010
        /*0044*/ 	.byte	0x00, 0xf5, 0x21, 0x00


	//----- nvinfo : EIATTR_KPARAM_INFO
	.align		4
.L_15:
        /*0048*/ 	.byte	0x04, 0x17
        /*004a*/ 	.short	(.L_17 - .L_16)
.L_16:
        /*004c*/ 	.word	0x00000000
        /*0050*/ 	.short	0x0001
        /*0052*/ 	.short	0x0008
        /*0054*/ 	.byte	0x00, 0xf5, 0x21, 0x00


	//----- nvinfo : EIATTR_KPARAM_INFO
	.align		4
.L_17:
        /*0058*/ 	.byte	0x04, 0x17
        /*005a*/ 	.short	(.L_19 - .L_18)
.L_18:
        /*005c*/ 	.word	0x00000000
        /*0060*/ 	.short	0x0000
        /*0062*/ 	.short	0x0000
        /*0064*/ 	.byte	0x00, 0xf5, 0x21, 0x00


	//----- nvinfo : EIATTR_SPARSE_MMA_MASK
	.align		4
.L_19:
        /*0068*/ 	.byte	0x03, 0x50
        /*006a*/ 	.short	0x0000


	//----- nvinfo : EIATTR_MAXREG_COUNT
	.align		4
        /*006c*/ 	.byte	0x03, 0x1b
        /*006e*/ 	.short	0x00ff


	//----- nvinfo : EIATTR_MERCURY_ISA_VERSION
	.align		4
        /*0070*/ 	.byte	0x03, 0x5f
        /*0072*/ 	.short	0x0101


	//----- nvinfo : EIATTR_VRC_CTA_INIT_COUNT
	.align		4
        /*0074*/ 	.byte	0x02, 0x4a
	.zero		1
	.zero		1


	//----- nvinfo : EIATTR_EXIT_INSTR_OFFSETS
	.align		4
        /*0078*/ 	.byte	0x04, 0x1c
        /*007a*/ 	.short	(.L_21 - .L_20)


	//   ....[0]....
.L_20:
        /*007c*/ 	.word	0x000000d0


	//   ....[1]....
        /*0080*/ 	.word	0x000008f0


	//----- nvinfo : EIATTR_CBANK_PARAM_SIZE
	.align		4
.L_21:
        /*0084*/ 	.byte	0x03, 0x19
        /*0086*/ 	.short	0x0024


	//----- nvinfo : EIATTR_PARAM_CBANK
	.align		4
        /*0088*/ 	.byte	0x04, 0x0a
        /*008a*/ 	.short	(.L_23 - .L_22)
	.align		4
.L_22:
        /*008c*/ 	.word	index@(.nv.constant0._Z20multiply_2d_matricesPfS_S_iii)
        /*0090*/ 	.short	0x0380
        /*0092*/ 	.short	0x0024


	//----- nvinfo : EIATTR_SW_WAR
	.align		4
.L_23:
        /*0094*/ 	.byte	0x04, 0x36
        /*0096*/ 	.short	(.L_25 - .L_24)
.L_24:
        /*0098*/ 	.word	0x00000008
.L_25:


//--------------------- .nv.callgraph             --------------------------
	.section	.nv.callgraph,"",@"SHT_CUDA_CALLGRAPH"
	.align	4
	.sectionentsize	8
	.align		4
        /*0000*/ 	.word	0x00000000
	.align		4
        /*0004*/ 	.word	0xffffffff
	.align		4
        /*0008*/ 	.word	0x00000000
	.align		4
        /*000c*/ 	.word	0xfffffffe
	.align		4
        /*0010*/ 	.word	0x00000000
	.align		4
        /*0014*/ 	.word	0xfffffffd
	.align		4
        /*0018*/ 	.word	0x00000000
	.align		4
        /*001c*/ 	.word	0xfffffffc


//--------------------- .text._Z20multiply_2d_matricesPfS_S_iii --------------------------
	.section	.text._Z20multiply_2d_matricesPfS_S_iii,"ax",@progbits
	.align	128
        .global         _Z20multiply_2d_matricesPfS_S_iii
        .type           _Z20multiply_2d_matricesPfS_S_iii,@function
        .size           _Z20multiply_2d_matricesPfS_S_iii,(.L_x_5 - _Z20multiply_2d_matricesPfS_S_iii)
        .other          _Z20multiply_2d_matricesPfS_S_iii,@"STO_CUDA_ENTRY STV_DEFAULT"
_Z20multiply_2d_matricesPfS_S_iii:
.text._Z20multiply_2d_matricesPfS_S_iii:
[----:B------:R-:W-:Y:S01]  /*0000*/  LDC R1, c[0x0][0x37c] ;  /* 0x0000df00ff017b82 */ /* 0x000fe20000000800 */
[----:B------:R-:W0:Y:S07]  /*0010*/  S2R R3, SR_TID.X ;  /* 0x0000000000037919 */ /* 0x000e2e0000002100 */
[----:B------:R-:W0:Y:S01]  /*0020*/  S2UR UR4, SR_CTAID.X ;  /* 0x00000000000479c3 */ /* 0x000e220000002500 */
[----:B------:R-:W1:Y:S01]  /*0030*/  LDCU UR6, c[0x0][0x39c] ;  /* 0x00007380ff0677ac */ /* 0x000e620008000800 */
[----:B------:R-:W2:Y:S06]  /*0040*/  S2R R5, SR_TID.Y ;  /* 0x0000000000057919 */ /* 0x000eac0000002200 */
[----:B------:R-:W0:Y:S08]  /*0050*/  LDC R0, c[0x0][0x360] ;  /* 0x0000d800ff007b82 */ /* 0x000e300000000800 */
[----:B------:R-:W2:Y:S08]  /*0060*/  S2UR UR5, SR_CTAID.Y ;  /* 0x00000000000579c3 */ /* 0x000eb00000002600 */
[----:B------:R-:W2:Y:S08]  /*0070*/  LDC R16, c[0x0][0x364] ;  /* 0x0000d900ff107b82 */ /* 0x000eb00000000800 */
[----:B------:R-:W3:Y:S01]  /*0080*/  LDC R17, c[0x0][0x3a0] ;  /* 0x0000e800ff117b82 */ /* 0x000ee20000000800 */
[----:B0-----:R-:W-:-:S02]  /*0090*/  IMAD R0, R0, UR4, R3 ;  /* 0x0000000400007c24 */ /* 0x001fc4000f8e0203 */
[----:B--2---:R-:W-:-:S03]  /*00a0*/  IMAD R16, R16, UR5, R5 ;  /* 0x0000000510107c24 */ /* 0x004fc6000f8e0205 */
[----:B---3--:R-:W-:-:S04]  /*00b0*/  ISETP.GE.AND P0, PT, R0, R17, PT ;  /* 0x000000110000720c */ /* 0x008fc80003f06270 */
[----:B-1----:R-:W-:-:S13]  /*00c0*/  ISETP.GE.OR P0, PT, R16, UR6, P0 ;  /* 0x0000000610007c0c */ /* 0x002fda0008706670 */
[----:B------:R-:W-:Y:S05]  /*00d0*/  @P0 EXIT ;  /* 0x000000000000094d */ /* 0x000fea0003800000 */
[----:B------:R-:W0:Y:S01]  /*00e0*/  LDC R19, c[0x0][0x398] ;  /* 0x0000e600ff137b82 */ /* 0x000e220000000800 */
[----:B------:R-:W1:Y:S01]  /*00f0*/  LDCU.64 UR4, c[0x0][0x358] ;  /* 0x00006b00ff0477ac */ /* 0x000e620008000a00 */
[----:B------:R-:W-:Y:S01]  /*0100*/  HFMA2 R24, -RZ, RZ, 0, 0 ;  /* 0x00000000ff187431 */ /* 0x000fe200000001ff */
[----:B0-----:R-:W-:-:S13]  /*0110*/  ISETP.GE.AND P0, PT, R19, 0x1, PT ;  /* 0x000000011300780c */ /* 0x001fda0003f06270 */
[----:B-1----:R-:W-:Y:S05]  /*0120*/  @!P0 BRA `(.L_x_0) ;  /* 0x0000000400e08947 */ /* 0x002fea0003800000 */
[C---:B------:R-:W-:Y:S01]  /*0130*/  ISETP.GE.U32.AND P1, PT, R19.reuse, 0x8, PT ;  /* 0x000000081300780c */ /* 0x040fe20003f26070 */
[----:B------:R-:W-:Y:S01]  /*0140*/  IMAD R20, R16, R19, RZ ;  /* 0x0000001310147224 */ /* 0x000fe200078e02ff */
[----:B------:R-:W-:Y:S02]  /*0150*/  LOP3.LUT R27, R19, 0x7, RZ, 0xc0, !PT ;  /* 0x00000007131b7812 */ /* 0x000fe400078ec0ff */
[----:B------:R-:W-:Y:S02]  /*0160*/  MOV R24, RZ ;  /* 0x000000ff00187202 */ /* 0x000fe40000000f00 */
[----:B------:R-:W-:Y:S02]  /*0170*/  ISETP.NE.AND P0, PT, R27, RZ, PT ;  /* 0x000000ff1b00720c */ /* 0x000fe40003f05270 */
[----:B------:R-:W-:-:S05]  /*0180*/  MOV R21, RZ ;  /* 0x000000ff00157202 */ /* 0x000fca0000000f00 */
[----:B------:R-:W-:Y:S06]  /*0190*/  @!P1 BRA `(.L_x_1) ;  /* 0x0000000000c49947 */ /* 0x000fec0003800000 */
[----:B------:R-:W0:Y:S01]  /*01a0*/  LDC.64 R2, c[0x0][0x380] ;  /* 0x0000e000ff027b82 */ /* 0x000e220000000a00 */
[----:B------:R-:W-:Y:S02]  /*01b0*/  LOP3.LUT R21, R19, 0x7ffffff8, RZ, 0xc0, !PT ;  /* 0x7ffffff813157812 */ /* 0x000fe400078ec0ff */
[----:B------:R-:W-:Y:S02]  /*01c0*/  MOV R24, RZ ;  /* 0x000000ff00187202 */ /* 0x000fe40000000f00 */
[----:B------:R-:W-:Y:S02]  /*01d0*/  MOV R18, R0 ;  /* 0x0000000000127202 */ /* 0x000fe40000000f00 */
[----:B------:R-:W-:Y:S01]  /*01e0*/  IADD3 R22, PT, PT, -R21, RZ, RZ ;  /* 0x000000ff15167210 */ /* 0x000fe20007ffe1ff */
[----:B0-----:R-:W-:-:S03]  /*01f0*/  IMAD.WIDE.U32 R2, R20, 0x4, R2 ;  /* 0x0000000414027825 */ /* 0x001fc600078e0002 */
[----:B------:R-:W-:-:S04]  /*0200*/  IADD3 R4, P1, PT, R2, 0x10, RZ ;  /* 0x0000001002047810 */ /* 0x000fc80007f3e0ff */
[----:B------:R-:W-:-:S09]  /*0210*/  IADD3.X R5, PT, PT, RZ, R3, RZ, P1, !PT ;  /* 0x00000003ff057210 */ /* 0x000fd20000ffe4ff */
.L_x_2:
[----:B------:R-:W0:Y:S01]  /*0220*/  LDC.64 R14, c[0x0][0x388] ;  /* 0x0000e200ff0e7b82 */ /* 0x000e220000000a00 */
[----:B------:R-:W-:Y:S02]  /*0230*/  MOV R2, R4 ;  /* 0x0000000400027202 */ /* 0x000fe40000000f00 */
[----:B------:R-:W-:-:S05]  /*0240*/  MOV R3, R5 ;  /* 0x0000000500037202 */ /* 0x000fca0000000f00 */
[----:B------:R-:W2:Y:S04]  /*0250*/  LDG.E R25, desc[UR4][R2.64+-0x10] ;  /* 0xfffff00402197981 */ /* 0x000ea8000c1e1900 */
[----:B------:R-:W3:Y:S04]  /*0260*/  LDG.E R23, desc[UR4][R2.64+-0xc] ;  /* 0xfffff40402177981 */ /* 0x000ee8000c1e1900 */
[----:B------:R-:W4:Y:S04]  /*0270*/  LDG.E R29, desc[UR4][R2.64+-0x8] ;  /* 0xfffff804021d7981 */ /* 0x000f28000c1e1900 */
[----:B------:R-:W5:Y:S01]  /*0280*/  LDG.E R28, desc[UR4][R2.64+-0x4] ;  /* 0xfffffc04021c7981 */ /* 0x000f62000c1e1900 */
[----:B0-----:R-:W-:-:S05]  /*0290*/  IMAD.WIDE R14, R18, 0x4, R14 ;  /* 0x00000004120e7825 */ /* 0x001fca00078e020e */
[----:B------:R0:W2:Y:S01]  /*02a0*/  LDG.E R26, desc[UR4][R14.64] ;  /* 0x000000040e1a7981 */ /* 0x0000a2000c1e1900 */
[----:B------:R-:W-:-:S04]  /*02b0*/  IMAD.WIDE R12, R17, 0x4, R14 ;  /* 0x00000004110c7825 */ /* 0x000fc800078e020e */
[C---:B------:R-:W-:Y:S02]  /*02c0*/  IMAD.WIDE R4, R17.reuse, 0x4, R12 ;  /* 0x0000000411047825 */ /* 0x040fe400078e020c */
[----:B------:R-:W3:Y:S02]  /*02d0*/  LDG.E R12, desc[UR4][R12.64] ;  /* 0x000000040c0c7981 */ /* 0x000ee4000c1e1900 */
[C---:B------:R-:W-:Y:S02]  /*02e0*/  IMAD.WIDE R8, R17.reuse, 0x4, R4 ;  /* 0x0000000411087825 */ /* 0x040fe400078e0204 */
[----:B------:R-:W4:Y:S02]  /*02f0*/  LDG.E R4, desc[UR4][R4.64] ;  /* 0x0000000404047981 */ /* 0x000f24000c1e1900 */
[C---:B------:R-:W-:Y:S02]  /*0300*/  IMAD.WIDE R6, R17.reuse, 0x4, R8 ;  /* 0x0000000411067825 */ /* 0x040fe400078e0208 */
[----:B------:R-:W5:Y:S02]  /*0310*/  LDG.E R8, desc[UR4][R8.64] ;  /* 0x0000000408087981 */ /* 0x000f64000c1e1900 */
[----:B------:R-:W-:-:S02]  /*0320*/  IMAD.WIDE R10, R17, 0x4, R6 ;  /* 0x00000004110a7825 */ /* 0x000fc400078e0206 */
[----:B------:R-:W5:Y:S04]  /*0330*/  LDG.E R5, desc[UR4][R2.64] ;  /* 0x0000000402057981 */ /* 0x000f68000c1e1900 */
[----:B------:R-:W5:Y:S01]  /*0340*/  LDG.E R6, desc[UR4][R6.64] ;  /* 0x0000000406067981 */ /* 0x000f62000c1e1900 */
[----:B0-----:R-:W-:-:S03]  /*0350*/  IMAD.WIDE R14, R17, 0x4, R10 ;  /* 0x00000004110e7825 */ /* 0x001fc600078e020a */
[----:B------:R-:W5:Y:S04]  /*0360*/  LDG.E R10, desc[UR4][R10.64] ;  /* 0x000000040a0a7981 */ /* 0x000f68000c1e1900 */
[----:B------:R-:W5:Y:S04]  /*0370*/  LDG.E R13, desc[UR4][R14.64] ;  /* 0x000000040e0d7981 */ /* 0x000f68000c1e1900 */
[----:B------:R-:W5:Y:S04]  /*0380*/  LDG.E R7, desc[UR4][R2.64+0x4] ;  /* 0x0000040402077981 */ /* 0x000f68000c1e1900 */
[----:B------:R-:W5:Y:S01]  /*0390*/  LDG.E R9, desc[UR4][R2.64+0xc] ;  /* 0x00000c0402097981 */ /* 0x000f62000c1e1900 */
[----:B--2---:R-:W-:Y:S01]  /*03a0*/  FFMA R26, R25, R26, R24 ;  /* 0x0000001a191a7223 */ /* 0x004fe20000000018 */
[----:B------:R-:W-:-:S02]  /*03b0*/  IMAD.WIDE R24, R17, 0x4, R14 ;  /* 0x0000000411187825 */ /* 0x000fc400078e020e */
[----:B------:R-:W2:Y:S04]  /*03c0*/  LDG.E R14, desc[UR4][R2.64+0x8] ;  /* 0x00000804020e7981 */ /* 0x000ea8000c1e1900 */
[----:B------:R-:W2:Y:S01]  /*03d0*/  LDG.E R24, desc[UR4][R24.64] ;  /* 0x0000000418187981 */ /* 0x000ea2000c1e1900 */
[----:B---3--:R-:W-:Y:S01]  /*03e0*/  FFMA R12, R23, R12, R26 ;  /* 0x0000000c170c7223 */ /* 0x008fe2000000001a */
[----:B------:R-:W-:-:S03]  /*03f0*/  IADD3 R22, PT, PT, R22, 0x8, RZ ;  /* 0x0000000816167810 */ /* 0x000fc60007ffe0ff */
[----:B----4-:R-:W-:Y:S01]  /*0400*/  FFMA R29, R29, R4, R12 ;  /* 0x000000041d1d7223 */ /* 0x010fe2000000000c */
[----:B------:R-:W-:-:S03]  /*0410*/  ISETP.NE.AND P1, PT, R22, RZ, PT ;  /* 0x000000ff1600720c */ /* 0x000fc60003f25270 */
[----:B-----5:R-:W-:Y:S01]  /*0420*/  FFMA R8, R28, R8, R29 ;  /* 0x000000081c087223 */ /* 0x020fe2000000001d */
[----:B------:R-:W-:-:S03]  /*0430*/  IADD3 R4, P2, PT, R2, 0x20, RZ ;  /* 0x0000002002047810 */ /* 0x000fc60007f5e0ff */
[----:B------:R-:W-:Y:S01]  /*0440*/  FFMA R6, R5, R6, R8 ;  /* 0x0000000605067223 */ /* 0x000fe20000000008 */
[----:B------:R-:W-:Y:S02]  /*0450*/  IADD3.X R5, PT, PT, RZ, R3, RZ, P2, !PT ;  /* 0x00000003ff057210 */ /* 0x000fe400017fe4ff */
[----:B------:R-:W-:Y:S01]  /*0460*/  LEA R18, R17, R18, 0x3 ;  /* 0x0000001211127211 */ /* 0x000fe200078e18ff */
[----:B------:R-:W-:-:S04]  /*0470*/  FFMA R7, R7, R10, R6 ;  /* 0x0000000a07077223 */ /* 0x000fc80000000006 */
[----:B--2---:R-:W-:-:S04]  /*0480*/  FFMA R14, R14, R13, R7 ;  /* 0x0000000d0e0e7223 */ /* 0x004fc80000000007 */
[----:B------:R-:W-:Y:S01]  /*0490*/  FFMA R24, R9, R24, R14 ;  /* 0x0000001809187223 */ /* 0x000fe2000000000e */
[----:B------:R-:W-:Y:S06]  /*04a0*/  @P1 BRA `(.L_x_2) ;  /* 0xfffffffc005c1947 */ /* 0x000fec000383ffff */
.L_x_1:
[----:B------:R-:W-:Y:S05]  /*04b0*/  @!P0 BRA `(.L_x_0) ;  /* 0x0000000000fc8947 */ /* 0x000fea0003800000 */
[----:B------:R-:W-:Y:S02]  /*04c0*/  ISETP.GE.U32.AND P1, PT, R27, 0x4, PT ;  /* 0x000000041b00780c */ /* 0x000fe40003f26070 */
[----:B------:R-:W-:-:S04]  /*04d0*/  LOP3.LUT R14, R19, 0x3, RZ, 0xc0, !PT ;  /* 0x00000003130e7812 */ /* 0x000fc800078ec0ff */
[----:B------:R-:W-:-:S07]  /*04e0*/  ISETP.NE.AND P0, PT, R14, RZ, PT ;  /* 0x000000ff0e00720c */ /* 0x000fce0003f05270 */
[----:B------:R-:W-:Y:S06]  /*04f0*/  @!P1 BRA `(.L_x_3) ;  /* 0x00000000006c9947 */ /* 0x000fec0003800000 */
[----:B------:R-:W0:Y:S01]  /*0500*/  LDC.64 R4, c[0x0][0x388] ;  /* 0x0000e200ff047b82 */ /* 0x000e220000000a00 */
[----:B------:R-:W1:Y:S01]  /*0510*/  LDCU.64 UR6, c[0x0][0x380] ;  /* 0x00007000ff0677ac */ /* 0x000e620008000a00 */
[----:B------:R-:W-:Y:S01]  /*0520*/  IMAD R7, R21, R17, R0 ;  /* 0x0000001115077224 */ /* 0x000fe200078e0200 */
[CC--:B------:R-:W-:Y:S02]  /*0530*/  IADD3 R3, PT, PT, R20.reuse, R21.reuse, RZ ;  /* 0x0000001514037210 */ /* 0x0c0fe40007ffe0ff */
[----:B------:R-:W-:-:S03]  /*0540*/  IADD3 R8, P1, PT, R20, R21, RZ ;  /* 0x0000001514087210 */ /* 0x000fc60007f3e0ff */
[----:B------:R-:W2:Y:S01]  /*0550*/  LDC.64 R12, c[0x0][0x380] ;  /* 0x0000e000ff0c7b82 */ /* 0x000ea20000000a00 */
[----:B0-----:R-:W-:-:S04]  /*0560*/  IMAD.WIDE R4, R7, 0x4, R4 ;  /* 0x0000000407047825 */ /* 0x001fc800078e0204 */
[----:B------:R-:W-:Y:S02]  /*0570*/  IMAD.WIDE R6, R17, 0x4, R4 ;  /* 0x0000000411067825 */ /* 0x000fe400078e0204 */
[----:B------:R-:W3:Y:S02]  /*0580*/  LDG.E R4, desc[UR4][R4.64] ;  /* 0x0000000404047981 */ /* 0x000ee4000c1e1900 */
[----:B--2---:R-:W-:Y:S01]  /*0590*/  IMAD.WIDE.U32 R12, R3, 0x4, R12 ;  /* 0x00000004030c7825 */ /* 0x004fe200078e000c */
[----:B------:R-:W-:Y:S02]  /*05a0*/  IADD3.X R3, PT, PT, RZ, RZ, RZ, P1, !PT ;  /* 0x000000ffff037210 */ /* 0x000fe40000ffe4ff */
[----:B-1----:R-:W-:-:S03]  /*05b0*/  LEA R2, P1, R8, UR6, 0x2 ;  /* 0x0000000608027c11 */ /* 0x002fc6000f8210ff */
[----:B------:R-:W3:Y:S01]  /*05c0*/  LDG.E R13, desc[UR4][R12.64] ;  /* 0x000000040c0d7981 */ /* 0x000ee2000c1e1900 */
[----:B------:R-:W-:Y:S01]  /*05d0*/  LEA.HI.X R3, R8, UR7, R3, 0x2, P1 ;  /* 0x0000000708037c11 */ /* 0x000fe200088f1403 */
[C---:B------:R-:W-:Y:S02]  /*05e0*/  IMAD.WIDE R8, R17.reuse, 0x4, R6 ;  /* 0x0000000411087825 */ /* 0x040fe400078e0206 */
[----:B------:R-:W2:Y:S04]  /*05f0*/  LDG.E R6, desc[UR4][R6.64] ;  /* 0x0000000406067981 */ /* 0x000ea8000c1e1900 */
[----:B------:R-:W2:Y:S01]  /*0600*/  LDG.E R15, desc[UR4][R2.64+0x4] ;  /* 0x00000404020f7981 */ /* 0x000ea2000c1e1900 */
[----:B------:R-:W-:-:S03]  /*0610*/  IMAD.WIDE R10, R17, 0x4, R8 ;  /* 0x00000004110a7825 */ /* 0x000fc600078e0208 */
[----:B------:R-:W4:Y:S04]  /*0620*/  LDG.E R22, desc[UR4][R8.64] ;  /* 0x0000000408167981 */ /* 0x000f28000c1e1900 */
[----:B------:R-:W4:Y:S04]  /*0630*/  LDG.E R18, desc[UR4][R2.64+0x8] ;  /* 0x0000080402127981 */ /* 0x000f28000c1e1900 */
[----:B------:R-:W5:Y:S04]  /*0640*/  LDG.E R26, desc[UR4][R2.64+0xc] ;  /* 0x00000c04021a7981 */ /* 0x000f68000c1e1900 */
[----:B------:R-:W5:Y:S01]  /*0650*/  LDG.E R10, desc[UR4][R10.64] ;  /* 0x000000040a0a7981 */ /* 0x000f62000c1e1900 */
[----:B------:R-:W-:Y:S01]  /*0660*/  IADD3 R21, PT, PT, R21, 0x4, RZ ;  /* 0x0000000415157810 */ /* 0x000fe20007ffe0ff */
[----:B---3--:R-:W-:-:S04]  /*0670*/  FFMA R24, R13, R4, R24 ;  /* 0x000000040d187223 */ /* 0x008fc80000000018 */
[----:B--2---:R-:W-:-:S04]  /*0680*/  FFMA R15, R15, R6, R24 ;  /* 0x000000060f0f7223 */ /* 0x004fc80000000018 */
[----:B----4-:R-:W-:-:S04]  /*0690*/  FFMA R15, R18, R22, R15 ;  /* 0x00000016120f7223 */ /* 0x010fc8000000000f */
[----:B-----5:R-:W-:-:S07]  /*06a0*/  FFMA R24, R26, R10, R15 ;  /* 0x0000000a1a187223 */ /* 0x020fce000000000f */
.L_x_3:
[----:B------:R-:W-:Y:S05]  /*06b0*/  @!P0 BRA `(.L_x_0) ;  /* 0x00000000007c8947 */ /* 0x000fea0003800000 */
[----:B------:R-:W-:Y:S01]  /*06c0*/  ISETP.NE.AND P1, PT, R14, 0x1, PT ;  /* 0x000000010e00780c */ /* 0x000fe20003f25270 */
[----:B------:R-:W0:Y:S01]  /*06d0*/  LDC.64 R10, c[0x0][0x380] ;  /* 0x0000e000ff0a7b82 */ /* 0x000e220000000a00 */
[----:B------:R-:W-:-:S04]  /*06e0*/  LOP3.LUT R19, R19, 0x1, RZ, 0xc0, !PT ;  /* 0x0000000113137812 */ /* 0x000fc800078ec0ff */
[----:B------:R-:W-:-:S03]  /*06f0*/  ISETP.NE.U32.AND P0, PT, R19, 0x1, PT ;  /* 0x000000011300780c */ /* 0x000fc60003f05070 */
[----:B------:R-:W1:Y:S04]  /*0700*/  LDC.64 R8, c[0x0][0x388] ;  /* 0x0000e200ff087b82 */ /* 0x000e680000000a00 */
[CC--:B------:R-:W-:Y:S02]  /*0710*/  @P1 IADD3 R13, PT, PT, R20.reuse, R21.reuse, RZ ;  /* 0x00000015140d1210 */ /* 0x0c0fe40007ffe0ff */
[----:B------:R-:W-:Y:S02]  /*0720*/  @P1 IADD3 R12, P2, PT, R20, R21, RZ ;  /* 0x00000015140c1210 */ /* 0x000fe40007f5e0ff */
[----:B------:R-:W2:Y:S02]  /*0730*/  @P1 LDC.64 R2, c[0x0][0x380] ;  /* 0x0000e000ff021b82 */ /* 0x000ea40000000a00 */
[----:B------:R-:W-:-:S06]  /*0740*/  @P1 IADD3.X R14, PT, PT, RZ, RZ, RZ, P2, !PT ;  /* 0x000000ffff0e1210 */ /* 0x000fcc00017fe4ff */
[----:B------:R-:W3:Y:S01]  /*0750*/  LDC.64 R4, c[0x0][0x380] ;  /* 0x0000e000ff047b82 */ /* 0x000ee20000000a00 */
[----:B0-----:R-:W-:-:S04]  /*0760*/  @P1 IMAD.WIDE.U32 R10, R13, 0x4, R10 ;  /* 0x000000040d0a1825 */ /* 0x001fc800078e000a */
[C---:B------:R-:W-:Y:S01]  /*0770*/  @P1 IMAD R13, R21.reuse, R17, R0 ;  /* 0x00000011150d1224 */ /* 0x040fe200078e0200 */
[----:B------:R-:W-:Y:S01]  /*0780*/  @P1 IADD3 R21, PT, PT, R21, 0x2, RZ ;  /* 0x0000000215151810 */ /* 0x000fe20007ffe0ff */
[----:B------:R-:W4:Y:S01]  /*0790*/  @P1 LDG.E R11, desc[UR4][R10.64] ;  /* 0x000000040a0b1981 */ /* 0x000f22000c1e1900 */
[----:B------:R-:W0:Y:S01]  /*07a0*/  LDC.64 R6, c[0x0][0x388] ;  /* 0x0000e200ff067b82 */ /* 0x000e220000000a00 */
[----:B-1----:R-:W-:Y:S01]  /*07b0*/  @P1 IMAD.WIDE R8, R13, 0x4, R8 ;  /* 0x000000040d081825 */ /* 0x002fe200078e0208 */
[----:B------:R-:W-:Y:S02]  /*07c0*/  @!P0 IADD3 R15, PT, PT, R20, R21, RZ ;  /* 0x00000015140f8210 */ /* 0x000fe40007ffe0ff */
[----:B--2---:R-:W-:Y:S01]  /*07d0*/  @P1 LEA R2, P2, R12, R2, 0x2 ;  /* 0x000000020c021211 */ /* 0x004fe200078410ff */
[----:B------:R-:W-:-:S03]  /*07e0*/  @!P0 IMAD R21, R21, R17, R0 ;  /* 0x0000001115158224 */ /* 0x000fc600078e0200 */
[----:B------:R-:W-:Y:S01]  /*07f0*/  @P1 LEA.HI.X R3, R12, R3, R14, 0x2, P2 ;  /* 0x000000030c031211 */ /* 0x000fe200010f140e */
[----:B------:R-:W-:Y:S01]  /*0800*/  @P1 IMAD.WIDE R12, R17, 0x4, R8 ;  /* 0x00000004110c1825 */ /* 0x000fe200078e0208 */
[----:B------:R-:W4:Y:S03]  /*0810*/  @P1 LDG.E R14, desc[UR4][R8.64] ;  /* 0x00000004080e1981 */ /* 0x000f26000c1e1900 */
[----:B---3--:R-:W-:Y:S01]  /*0820*/  @!P0 IMAD.WIDE.U32 R4, R15, 0x4, R4 ;  /* 0x000000040f048825 */ /* 0x008fe200078e0004 */
[----:B------:R-:W2:Y:S04]  /*0830*/  @P1 LDG.E R2, desc[UR4][R2.64+0x4] ;  /* 0x0000040402021981 */ /* 0x000ea8000c1e1900 */
[----:B------:R-:W2:Y:S01]  /*0840*/  @P1 LDG.E R12, desc[UR4][R12.64] ;  /* 0x000000040c0c1981 */ /* 0x000ea2000c1e1900 */
[----:B0-----:R-:W-:-:S03]  /*0850*/  @!P0 IMAD.WIDE R6, R21, 0x4, R6 ;  /* 0x0000000415068825 */ /* 0x001fc600078e0206 */
[----:B------:R-:W3:Y:S04]  /*0860*/  @!P0 LDG.E R5, desc[UR4][R4.64] ;  /* 0x0000000404058981 */ /* 0x000ee8000c1e1900 */
[----:B------:R-:W3:Y:S01]  /*0870*/  @!P0 LDG.E R6, desc[UR4][R6.64] ;  /* 0x0000000406068981 */ /* 0x000ee2000c1e1900 */
[----:B----4-:R-:W-:-:S04]  /*0880*/  @P1 FFMA R11, R11, R14, R24 ;  /* 0x0000000e0b0b1223 */ /* 0x010fc80000000018 */
[----:B--2---:R-:W-:-:S04]  /*0890*/  @P1 FFMA R24, R2, R12, R11 ;  /* 0x0000000c02181223 */ /* 0x004fc8000000000b */
[----:B---3--:R-:W-:-:S07]  /*08a0*/  @!P0 FFMA R24, R5, R6, R24 ;  /* 0x0000000605188223 */ /* 0x008fce0000000018 */
.L_x_0:
[----:B------:R-:W0:Y:S01]  /*08b0*/  LDC.64 R2, c[0x0][0x390] ;  /* 0x0000e400ff027b82 */ /* 0x000e220000000a00 */
[----:B------:R-:W-:-:S04]  /*08c0*/  IMAD R17, R16, R17, R0 ;  /* 0x0000001110117224 */ /* 0x000fc800078e0200 */
[----:B0-----:R-:W-:-:S05]  /*08d0*/  IMAD.WIDE R2, R17, 0x4, R2 ;  /* 0x0000000411027825 */ /* 0x001fca00078e0202 */
[----:B------:R-:W-:Y:S01]  /*08e0*/  STG.E desc[UR4][R2.64], R24 ;  /* 0x0000001802007986 */ /* 0x000fe2000c101904 */
[----:B------:R-:W-:Y:S05]  /*08f0*/  EXIT ;  /* 0x000000000000794d */ /* 0x000fea0003800000 */
.L_x_4:
[----:B------:R-:W-:-:S00]  /*0900*/  BRA `(.L_x_4) ;  /* 0xfffffffc00fc7947 */ /* 0x000fc0000383ffff */
[----:B------:R-:W-:-:S00]  /*0910*/  NOP ;  /* 0x0000000000007918 */ /* 0x000fc00000000000 */
        /* <DEDUP_REMOVED lines=14> */
.L_x_5:


//--------------------- .nv.shared.reserved.0     --------------------------
	.section	.nv.shared.reserved.0,"aw",@nobits
	.weak		__nv_reservedSMEM_offset_0_alias
	.size		__nv_reservedSMEM_offset_0_alias, 0, 64
	.other		__nv_reservedSMEM_offset_0_alias,@"STO_CUDA_RESERVED_SHARED STV_DEFAULT"
__nv_reservedSMEM_offset_0_alias:
	.zero		0
	.zero		64


//--------------------- .nv.constant0._Z20multiply_2d_matricesPfS_S_iii --------------------------
	.section	.nv.constant0._Z20multiply_2d_matricesPfS_S_iii,"a",@progbits
	.sectionflags	@""
	.align	4
.nv.constant0._Z20multiply_2d_matricesPfS_S_iii:
	.zero		932


//--------------------- SYMBOLS --------------------------

	.type		.nv.reservedSmem.offset0,@object
	.size		.nv.reservedSmem.offset0,0x4
